//
// Generated by NVIDIA NVVM Compiler
//
// Compiler Build ID: CL-36424714
// Cuda compilation tools, release 13.0, V13.0.88
// Based on NVVM 20.0.0
//

.version 9.0
.target sm_100
.address_size 64

	// .globl	_Z25nw_shotgun_scoring_kernelPcS_jjaPi
.const .align 1 .b8 c_s[16];
// _ZZ25nw_shotgun_scoring_kernelPcS_jjaPiE11s_score_mat has been demoted
// _ZZ25nw_shotgun_scoring_kernelPcS_jjaPiE3s_t has been demoted
// _ZZ25nw_shotgun_scoring_kernelPcS_jjaPiE3s_q has been demoted

.visible .entry _Z25nw_shotgun_scoring_kernelPcS_jjaPi(
	.param .u64 .ptr .align 1 _Z25nw_shotgun_scoring_kernelPcS_jjaPi_param_0,
	.param .u64 .ptr .align 1 _Z25nw_shotgun_scoring_kernelPcS_jjaPi_param_1,
	.param .u32 _Z25nw_shotgun_scoring_kernelPcS_jjaPi_param_2,
	.param .u32 _Z25nw_shotgun_scoring_kernelPcS_jjaPi_param_3,
	.param .u8 _Z25nw_shotgun_scoring_kernelPcS_jjaPi_param_4,
	.param .u64 .ptr .align 1 _Z25nw_shotgun_scoring_kernelPcS_jjaPi_param_5
)
{
	.reg .pred 	%p<31>;
	.reg .b16 	%rs<6>;
	.reg .b32 	%r<42>;
	.reg .b64 	%rd<22>;
	// demoted variable
	.shared .align 4 .b8 _ZZ25nw_shotgun_scoring_kernelPcS_jjaPiE11s_score_mat[4096];
	// demoted variable
	.shared .align 1 .b8 _ZZ25nw_shotgun_scoring_kernelPcS_jjaPiE3s_t[16];
	// demoted variable
	.shared .align 1 .b8 _ZZ25nw_shotgun_scoring_kernelPcS_jjaPiE3s_q[16];
	ld.param.u64 	%rd2, [_Z25nw_shotgun_scoring_kernelPcS_jjaPi_param_0];
	ld.param.u64 	%rd3, [_Z25nw_shotgun_scoring_kernelPcS_jjaPi_param_1];
	ld.param.u32 	%r9, [_Z25nw_shotgun_scoring_kernelPcS_jjaPi_param_2];
	ld.param.u32 	%r11, [_Z25nw_shotgun_scoring_kernelPcS_jjaPi_param_3];
	ld.param.s8 	%rs1, [_Z25nw_shotgun_scoring_kernelPcS_jjaPi_param_4];
	ld.param.u64 	%rd4, [_Z25nw_shotgun_scoring_kernelPcS_jjaPi_param_5];
	mov.u32 	%r12, %ctaid.x;
	mov.u32 	%r13, %ntid.x;
	mov.u32 	%r1, %tid.x;
	mad.lo.s32 	%r2, %r12, %r13, %r1;
	mov.u32 	%r14, %ctaid.y;
	mov.u32 	%r15, %ntid.y;
	mov.u32 	%r3, %tid.y;
	mad.lo.s32 	%r16, %r14, %r15, %r3;
	setp.ne.s32 	%p2, %r2, 0;
	setp.gt.u32 	%p3, %r16, %r11;
	shl.b32 	%r17, %r3, 7;
	mov.u32 	%r18, _ZZ25nw_shotgun_scoring_kernelPcS_jjaPiE11s_score_mat;
	add.s32 	%r19, %r18, %r17;
	shl.b32 	%r20, %r1, 2;
	add.s32 	%r5, %r19, %r20;
	or.pred  	%p4, %p2, %p3;
	@%p4 bra 	$L__BB0_2;
	cvt.s32.s16 	%r21, %rs1;
	mul.lo.s32 	%r22, %r16, %r21;
	st.shared.u32 	[%r5], %r22;
$L__BB0_2:
	setp.ne.s32 	%p5, %r16, 0;
	setp.gt.u32 	%p6, %r2, %r9;
	or.pred  	%p7, %p5, %p6;
	@%p7 bra 	$L__BB0_4;
	cvt.s32.s16 	%r23, %rs1;
	mul.lo.s32 	%r24, %r2, %r23;
	st.shared.u32 	[%r5], %r24;
$L__BB0_4:
	setp.le.u32 	%p8, %r2, %r9;
	setp.gt.s32 	%p9, %r2, 0;
	and.pred  	%p10, %p9, %p8;
	add.s32 	%r6, %r16, -1;
	setp.lt.u32 	%p11, %r6, %r11;
	and.pred  	%p1, %p10, %p11;
	mad.lo.s32 	%r25, %r16, %r9, %r16;
	add.s32 	%r26, %r25, %r2;
	cvta.to.global.u64 	%rd5, %rd4;
	mul.wide.s32 	%rd6, %r26, 4;
	add.s64 	%rd1, %rd5, %rd6;
	mov.u32 	%r27, _ZZ25nw_shotgun_scoring_kernelPcS_jjaPiE3s_q;
	add.s32 	%r7, %r27, %r3;
	not.pred 	%p12, %p1;
	@%p12 bra 	$L__BB0_6;
	ld.global.u32 	%r28, [%rd1];
	st.shared.u32 	[%r5], %r28;
	bra.uni 	$L__BB0_8;
$L__BB0_6:
	setp.ge.u32 	%p13, %r6, %r11;
	setp.ne.s32 	%p14, %r2, 0;
	or.pred  	%p15, %p14, %p13;
	@%p15 bra 	$L__BB0_8;
	cvt.u64.u32 	%rd7, %r6;
	cvta.to.global.u64 	%rd8, %rd3;
	add.s64 	%rd9, %rd8, %rd7;
	ld.global.u8 	%rs2, [%rd9];
	st.shared.u8 	[%r7+-1], %rs2;
$L__BB0_8:
	setp.lt.s32 	%p16, %r2, 1;
	setp.gt.u32 	%p17, %r2, %r9;
	setp.ne.s32 	%p18, %r16, 0;
	or.pred  	%p19, %p18, %p16;
	mov.u32 	%r29, _ZZ25nw_shotgun_scoring_kernelPcS_jjaPiE3s_t;
	add.s32 	%r8, %r29, %r1;
	or.pred  	%p20, %p19, %p17;
	@%p20 bra 	$L__BB0_10;
	add.s32 	%r30, %r2, -1;
	cvt.u64.u32 	%rd10, %r30;
	cvta.to.global.u64 	%rd11, %rd2;
	add.s64 	%rd12, %rd11, %rd10;
	ld.global.u8 	%rs3, [%rd12];
	st.shared.u8 	[%r8+-1], %rs3;
$L__BB0_10:
	bar.sync 	0;
	@%p12 bra 	$L__BB0_12;
	ld.shared.u32 	%r31, [%r5+-132];
	ld.shared.u8 	%rs4, [%r7+-1];
	ld.shared.u8 	%rs5, [%r8+-1];
	setp.eq.s16 	%p22, %rs4, 71;
	setp.eq.s16 	%p23, %rs4, 67;
	setp.eq.s16 	%p24, %rs4, 84;
	selp.b64 	%rd13, 4, 0, %p22;
	selp.b64 	%rd14, 8, %rd13, %p23;
	selp.b64 	%rd15, 12, %rd14, %p24;
	setp.eq.s16 	%p25, %rs5, 71;
	selp.u64 	%rd16, 1, 0, %p25;
	setp.eq.s16 	%p26, %rs5, 67;
	selp.b64 	%rd17, 2, %rd16, %p26;
	setp.eq.s16 	%p27, %rs5, 84;
	selp.b64 	%rd18, 3, %rd17, %p27;
	or.b64  	%rd19, %rd18, %rd15;
	mov.u64 	%rd20, c_s;
	add.s64 	%rd21, %rd20, %rd19;
	ld.const.s8 	%r32, [%rd21];
	add.s32 	%r33, %r31, %r32;
	ld.shared.u32 	%r34, [%r5+-128];
	cvt.s32.s16 	%r35, %rs1;
	add.s32 	%r36, %r34, %r35;
	ld.shared.u32 	%r37, [%r5+-4];
	add.s32 	%r38, %r37, %r35;
	max.s32 	%r39, %r33, %r36;
	max.s32 	%r40, %r39, %r38;
	st.shared.u32 	[%r5], %r40;
$L__BB0_12:
	setp.gt.u32 	%p28, %r2, %r9;
	setp.gt.u32 	%p29, %r16, %r11;
	bar.sync 	0;
	or.pred  	%p30, %p28, %p29;
	@%p30 bra 	$L__BB0_14;
	ld.shared.u32 	%r41, [%r5];
	st.global.u32 	[%rd1], %r41;
$L__BB0_14:
	ret;

}


// ===== COMPILED SASS (sm_100) =====

	.target	sm_100

	.elftype	@"ET_EXEC"


//--------------------- .note.nv.tkinfo           --------------------------
	.section	.note.nv.tkinfo,"",@"SHT_NOTE"
	.sectionflags	@"SHF_NOTE_NV_TKINFO"
	.tkinfo
        /*0018*/ 	.word	0x00000002
        /*0030*/ 	.string	""
        /*0030*/ 	.string	"ptxas"
        /*0030*/ 	.string	"Cuda compilation tools, release 13.0, V13.0.88"
        /*0030*/ 	.string	"Build cuda_13.0.r13.0/compiler.36424714_0"
        /*0030*/ 	.string	"-arch sm_100 -m 64 "



//--------------------- .note.nv.cuinfo           --------------------------
	.section	.note.nv.cuinfo,"",@"SHT_NOTE"
	.sectionflags	@"SHF_NOTE_NV_CUINFO"
        /*0018*/ 	.short	0x0002
        /*001a*/ 	.short	0x0064
        /*001c*/ 	.short	0x0082
	.zero		2


//--------------------- .nv.info                  --------------------------
	.section	.nv.info,"",@"SHT_CUDA_INFO"
	.align	4


	//----- nvinfo : EIATTR_REGCOUNT
	.align		4
        /*0000*/ 	.byte	0x04, 0x2f
        /*0002*/ 	.short	(.L_2 - .L_1)
	.align		4
.L_1:
        /*0004*/ 	.word	index@(_Z25nw_shotgun_scoring_kernelPcS_jjaPi)
        /*0008*/ 	.word	0x00000010


	//----- nvinfo : EIATTR_FRAME_SIZE
	.align		4
.L_2:
        /*000c*/ 	.byte	0x04, 0x11
        /*000e*/ 	.short	(.L_4 - .L_3)
	.align		4
.L_3:
        /*0010*/ 	.word	index@(_Z25nw_shotgun_scoring_kernelPcS_jjaPi)
        /*0014*/ 	.word	0x00000000


	//----- nvinfo : EIATTR_MIN_STACK_SIZE
	.align		4
.L_4:
        /*0018*/ 	.byte	0x04, 0x12
        /*001a*/ 	.short	(.L_6 - .L_5)
	.align		4
.L_5:
        /*001c*/ 	.word	index@(_Z25nw_shotgun_scoring_kernelPcS_jjaPi)
        /*0020*/ 	.word	0x00000000
.L_6:


//--------------------- .nv.compat                --------------------------
	.section	.nv.compat,"",@"SHT_CUDA_COMPAT_INFO"
	.align	4
        /*0000*/ 	.byte	0x02, 0x09, 0x00, 0x00, 0x02, 0x02, 0x01, 0x00, 0x02, 0x05, 0x05, 0x00, 0x03, 0x07, 0x01, 0x01
        /*0010*/ 	.byte	0x02, 0x03, 0x00, 0x00, 0x02, 0x06, 0x01, 0x00, 0x04, 0x0b, 0x08, 0x00, 0x09, 0x00, 0x00, 0x00
        /*0020*/ 	.byte	0x00, 0x00, 0x00, 0x00


//--------------------- .nv.info._Z25nw_shotgun_scoring_kernelPcS_jjaPi --------------------------
	.section	.nv.info._Z25nw_shotgun_scoring_kernelPcS_jjaPi,"",@"SHT_CUDA_INFO"
	.sectionflags	@""
	.align	4


	//----- nvinfo : EIATTR_CUDA_API_VERSION
	.align		4
        /*0000*/ 	.byte	0x04, 0x37
        /*0002*/ 	.short	(.L_8 - .L_7)
.L_7:
        /*0004*/ 	.word	0x00000082


	//----- nvinfo : EIATTR_KPARAM_INFO
	.align		4
.L_8:
        /*0008*/ 	.byte	0x04, 0x17
        /*000a*/ 	.short	(.L_10 - .L_9)
.L_9:
        /*000c*/ 	.word	0x00000000
        /*0010*/ 	.short	0x0005
        /*0012*/ 	.short	0x0020
        /*0014*/ 	.byte	0x00, 0xf5, 0x21, 0x00


	//----- nvinfo : EIATTR_KPARAM_INFO
	.align		4
.L_10:
        /*0018*/ 	.byte	0x04, 0x17
        /*001a*/ 	.short	(.L_12 - .L_11)
.L_11:
        /*001c*/ 	.word	0x00000000
        /*0020*/ 	.short	0x0004
        /*0022*/ 	.short	0x0018
        /*0024*/ 	.byte	0x00, 0xf0, 0x05, 0x00


	//----- nvinfo : EIATTR_KPARAM_INFO
	.align		4
.L_12:
        /*0028*/ 	.byte	0x04, 0x17
        /*002a*/ 	.short	(.L_14 - .L_13)
.L_13:
        /*002c*/ 	.word	0x00000000
        /*0030*/ 	.short	0x0003
        /*0032*/ 	.short	0x0014
        /*0034*/ 	.byte	0x00, 0xf0, 0x11, 0x00


	//----- nvinfo : EIATTR_KPARAM_INFO
	.align		4
.L_14:
        /*0038*/ 	.byte	0x04, 0x17
        /*003a*/ 	.short	(.L_16 - .L_15)
.L_15:
        /*003c*/ 	.word	0x00000000
        /*0040*/ 	.short	0x0002
        /*0042*/ 	.short	0x0010
        /*0044*/ 	.byte	0x00, 0xf0, 0x11, 0x00


	//----- nvinfo : EIATTR_KPARAM_INFO
	.align		4
.L_16:
        /*0048*/ 	.byte	0x04, 0x17
        /*004a*/ 	.short	(.L_18 - .L_17)
.L_17:
        /*004c*/ 	.word	0x00000000
        /*0050*/ 	.short	0x0001
        /*0052*/ 	.short	0x0008
        /*0054*/ 	.byte	0x00, 0xf5, 0x21, 0x00


	//----- nvinfo : EIATTR_KPARAM_INFO
	.align		4
.L_18:
        /*0058*/ 	.byte	0x04, 0x17
        /*005a*/ 	.short	(.L_20 - .L_19)
.L_19:
        /*005c*/ 	.word	0x00000000
        /*0060*/ 	.short	0x0000
        /*0062*/ 	.short	0x0000
        /*0064*/ 	.byte	0x00, 0xf5, 0x21, 0x00


	//----- nvinfo : EIATTR_SPARSE_MMA_MASK
	.align		4
.L_20:
        /*0068*/ 	.byte	0x03, 0x50
        /*006a*/ 	.short	0x0000


	//----- nvinfo : EIATTR_MAXREG_COUNT
	.align		4
        /*006c*/ 	.byte	0x03, 0x1b
        /*006e*/ 	.short	0x00ff


	//----- nvinfo : EIATTR_NUM_BARRIERS
	.align		4
        /*0070*/ 	.byte	0x02, 0x4c
        /*0072*/ 	.byte	0x01
	.zero		1


	//----- nvinfo : EIATTR_MERCURY_ISA_VERSION
	.align		4
        /*0074*/ 	.byte	0x03, 0x5f
        /*0076*/ 	.short	0x0101


	//----- nvinfo : EIATTR_VRC_CTA_INIT_COUNT
	.align		4
        /*0078*/ 	.byte	0x02, 0x4a
	.zero		1
	.zero		1


	//----- nvinfo : EIATTR_EXIT_INSTR_OFFSETS
	.align		4
        /*007c*/ 	.byte	0x04, 0x1c
        /*007e*/ 	.short	(.L_22 - .L_21)


	//   ....[0]....
.L_21:
        /*0080*/ 	.word	0x00000620


	//   ....[1]....
        /*0084*/ 	.word	0x00000650


	//----- nvinfo : EIATTR_CRS_STACK_SIZE
	.align		4
.L_22:
        /*0088*/ 	.byte	0x04, 0x1e
        /*008a*/ 	.short	(.L_24 - .L_23)
.L_23:
        /*008c*/ 	.word	0x00000000


	//----- nvinfo : EIATTR_CBANK_PARAM_SIZE
	.align		4
.L_24:
        /*0090*/ 	.byte	0x03, 0x19
        /*0092*/ 	.short	0x0028


	//----- nvinfo : EIATTR_PARAM_CBANK
	.align		4
        /*0094*/ 	.byte	0x04, 0x0a
        /*0096*/ 	.short	(.L_26 - .L_25)
	.align		4
.L_25:
        /*0098*/ 	.word	index@(.nv.constant0._Z25nw_shotgun_scoring_kernelPcS_jjaPi)
        /*009c*/ 	.short	0x0380
        /*009e*/ 	.short	0x0028


	//----- nvinfo : EIATTR_SW_WAR
	.align		4
.L_26:
        /*00a0*/ 	.byte	0x04, 0x36
        /*00a2*/ 	.short	(.L_28 - .L_27)
.L_27:
        /*00a4*/ 	.word	0x00000008
.L_28:


//--------------------- .nv.callgraph             --------------------------
	.section	.nv.callgraph,"",@"SHT_CUDA_CALLGRAPH"
	.align	4
	.sectionentsize	8
	.align		4
        /*0000*/ 	.word	0x00000000
	.align		4
        /*0004*/ 	.word	0xffffffff
	.align		4
        /*0008*/ 	.word	0x00000000
	.align		4
        /*000c*/ 	.word	0xfffffffe
	.align		4
        /*0010*/ 	.word	0x00000000
	.align		4
        /*0014*/ 	.word	0xfffffffd
	.align		4
        /*0018*/ 	.word	0x00000000
	.align		4
        /*001c*/ 	.word	0xfffffffc


//--------------------- .nv.constant3             --------------------------
	.section	.nv.constant3,"a",@progbits
.nv.constant3:
	.type		c_s,@object
	.size		c_s,(.L_0 - c_s)
c_s:
	.zero		16
.L_0:


//--------------------- .text._Z25nw_shotgun_scoring_kernelPcS_jjaPi --------------------------
	.section	.text._Z25nw_shotgun_scoring_kernelPcS_jjaPi,"ax",@progbits
	.align	128
        .global         _Z25nw_shotgun_scoring_kernelPcS_jjaPi
        .type           _Z25nw_shotgun_scoring_kernelPcS_jjaPi,@function
        .size           _Z25nw_shotgun_scoring_kernelPcS_jjaPi,(.L_x_7 - _Z25nw_shotgun_scoring_kernelPcS_jjaPi)
        .other          _Z25nw_shotgun_scoring_kernelPcS_jjaPi,@"STO_CUDA_ENTRY STV_DEFAULT"
_Z25nw_shotgun_scoring_kernelPcS_jjaPi:
.text._Z25nw_shotgun_scoring_kernelPcS_jjaPi:
[----:B------:R-:W-:Y:S01]  /*0000*/  LDC R1, c[0x0][0x37c] ;  /* 0x0000df00ff017b82 */ /* 0x000fe20000000800 */
[----:B------:R-:W0:Y:S07]  /*0010*/  S2R R4, SR_TID.X ;  /* 0x0000000000047919 */ /* 0x000e2e0000002100 */
[----:B------:R-:W0:Y:S01]  /*0020*/  S2UR UR4, SR_CTAID.X ;  /* 0x00000000000479c3 */ /* 0x000e220000002500 */
[----:B------:R-:W1:Y:S01]  /*0030*/  LDCU UR10, c[0x0][0x390] ;  /* 0x00007200ff0a77ac */ /* 0x000e620008000800 */
[----:B------:R-:W2:Y:S01]  /*0040*/  S2R R5, SR_TID.Y ;  /* 0x0000000000057919 */ /* 0x000ea20000002200 */
[----:B------:R-:W3:Y:S05]  /*0050*/  LDCU UR7, c[0x0][0x394] ;  /* 0x00007280ff0777ac */ /* 0x000eea0008000800 */
[----:B------:R-:W0:Y:S01]  /*0060*/  LDC R7, c[0x0][0x360] ;  /* 0x0000d800ff077b82 */ /* 0x000e220000000800 */
[----:B------:R-:W4:Y:S07]  /*0070*/  LDCU.64 UR8, c[0x0][0x358] ;  /* 0x00006b00ff0877ac */ /* 0x000f2e0008000a00 */
[----:B------:R-:W2:Y:S08]  /*0080*/  S2UR UR5, SR_CTAID.Y ;  /* 0x00000000000579c3 */ /* 0x000eb00000002600 */
[----:B------:R-:W2:Y:S08]  /*0090*/  LDC R0, c[0x0][0x364] ;  /* 0x0000d900ff007b82 */ /* 0x000eb00000000800 */
[----:B------:R-:W5:Y:S01]  /*00a0*/  LDC.64 R2, c[0x0][0x3a0] ;  /* 0x0000e800ff027b82 */ /* 0x000f620000000a00 */
[----:B0-----:R-:W-:-:S05]  /*00b0*/  IMAD R8, R7, UR4, R4 ;  /* 0x0000000407087c24 */ /* 0x001fca000f8e0204 */
[----:B-1----:R-:W-:-:S04]  /*00c0*/  ISETP.GT.U32.AND P1, PT, R8, UR10, PT ;  /* 0x0000000a08007c0c */ /* 0x002fc8000bf24070 */
[----:B------:R-:W-:Y:S01]  /*00d0*/  ISETP.GT.AND P1, PT, R8, RZ, !P1 ;  /* 0x000000ff0800720c */ /* 0x000fe20004f24270 */
[----:B--2---:R-:W-:-:S04]  /*00e0*/  IMAD R0, R0, UR5, R5 ;  /* 0x0000000500007c24 */ /* 0x004fc8000f8e0205 */
[C---:B------:R-:W-:Y:S02]  /*00f0*/  VIADD R6, R0.reuse, 0xffffffff ;  /* 0xffffffff00067836 */ /* 0x040fe40000000000 */
[----:B------:R-:W-:-:S03]  /*0100*/  IMAD R7, R0, UR10, R0 ;  /* 0x0000000a00077c24 */ /* 0x000fc6000f8e0200 */
[----:B---3--:R-:W-:Y:S01]  /*0110*/  ISETP.LT.U32.AND P1, PT, R6, UR7, P1 ;  /* 0x0000000706007c0c */ /* 0x008fe20008f21070 */
[----:B------:R-:W-:-:S04]  /*0120*/  IMAD.IADD R7, R8, 0x1, R7 ;  /* 0x0000000108077824 */ /* 0x000fc800078e0207 */
[----:B-----5:R-:W-:-:S08]  /*0130*/  IMAD.WIDE R2, R7, 0x4, R2 ;  /* 0x0000000407027825 */ /* 0x020fd000078e0202 */
[----:B----4-:R-:W2:Y:S01]  /*0140*/  @P1 LDG.E R11, desc[UR8][R2.64] ;  /* 0x00000008020b1981 */ /* 0x010ea2000c1e1900 */
[----:B------:R-:W-:Y:S01]  /*0150*/  ISETP.GT.U32.AND P3, PT, R0, UR7, PT ;  /* 0x0000000700007c0c */ /* 0x000fe2000bf64070 */
[----:B------:R-:W0:Y:S01]  /*0160*/  S2UR UR6, SR_CgaCtaId ;  /* 0x00000000000679c3 */ /* 0x000e220000008800 */
[C---:B------:R-:W-:Y:S01]  /*0170*/  ISETP.GT.U32.AND P2, PT, R8.reuse, UR10, PT ;  /* 0x0000000a08007c0c */ /* 0x040fe2000bf44070 */
[----:B------:R-:W-:Y:S01]  /*0180*/  UMOV UR4, 0x400 ;  /* 0x0000040000047882 */ /* 0x000fe20000000000 */
[----:B------:R-:W-:Y:S01]  /*0190*/  ISETP.NE.OR P4, PT, R8, RZ, P3 ;  /* 0x000000ff0800720c */ /* 0x000fe20001f85670 */
[----:B------:R-:W-:Y:S01]  /*01a0*/  BSSY.RECONVERGENT B0, `(.L_x_0) ;  /* 0x000001e000007945 */ /* 0x000fe20003800200 */
[----:B------:R-:W-:Y:S02]  /*01b0*/  ISETP.NE.OR P2, PT, R0, RZ, P2 ;  /* 0x000000ff0000720c */ /* 0x000fe40001745670 */
[C---:B------:R-:W-:Y:S02]  /*01c0*/  ISETP.GE.AND P0, PT, R8.reuse, 0x1, PT ;  /* 0x000000010800780c */ /* 0x040fe40003f06270 */
[----:B------:R-:W-:-:S02]  /*01d0*/  ISETP.GT.U32.OR P3, PT, R8, UR10, P3 ;  /* 0x0000000a08007c0c */ /* 0x000fc40009f64470 */
[----:B------:R-:W-:-:S04]  /*01e0*/  ISETP.NE.OR P0, PT, R0, RZ, !P0 ;  /* 0x000000ff0000720c */ /* 0x000fc80004705670 */
[----:B------:R-:W-:Y:S01]  /*01f0*/  ISETP.GT.U32.OR P0, PT, R8, UR10, P0 ;  /* 0x0000000a08007c0c */ /* 0x000fe20008704470 */
[----:B------:R-:W1:Y:S08]  /*0200*/  @!P4 LDC.U8 R7, c[0x0][0x398] ;  /* 0x0000e600ff07cb82 */ /* 0x000e700000000000 */
[----:B------:R-:W3:Y:S01]  /*0210*/  @!P2 LDC.U8 R9, c[0x0][0x398] ;  /* 0x0000e600ff09ab82 */ /* 0x000ee20000000000 */
[----:B0-----:R-:W-:Y:S01]  /*0220*/  ULEA UR5, UR6, UR4, 0x18 ;  /* 0x0000000406057291 */ /* 0x001fe2000f8ec0ff */
[----:B-1----:R-:W-:-:S02]  /*0230*/  @!P4 PRMT R7, R7, 0x8880, RZ ;  /* 0x000088800707c816 */ /* 0x002fc400000000ff */
[----:B---3--:R-:W-:-:S03]  /*0240*/  @!P2 PRMT R13, R9, 0x8880, RZ ;  /* 0x00008880090da816 */ /* 0x008fc600000000ff */
[----:B------:R-:W-:Y:S01]  /*0250*/  @!P4 IMAD.MOV.U32 R9, RZ, RZ, R7 ;  /* 0x000000ffff09c224 */ /* 0x000fe200078e0007 */
[----:B------:R-:W-:Y:S01]  /*0260*/  LEA R7, R5, UR5, 0x7 ;  /* 0x0000000505077c11 */ /* 0x000fe2000f8e38ff */
[----:B------:R-:W-:Y:S02]  /*0270*/  UIADD3 UR5, UPT, UPT, UR4, 0x1010, URZ ;  /* 0x0000101004057890 */ /* 0x000fe4000fffe0ff */
[----:B------:R-:W-:Y:S02]  /*0280*/  @!P4 IMAD R9, R0, R9, RZ ;  /* 0x000000090009c224 */ /* 0x000fe400078e02ff */
[----:B------:R-:W-:Y:S01]  /*0290*/  IMAD R0, R4, 0x4, R7 ;  /* 0x0000000404007824 */ /* 0x000fe200078e0207 */
[----:B------:R-:W-:Y:S01]  /*02a0*/  ULEA UR5, UR6, UR5, 0x18 ;  /* 0x0000000506057291 */ /* 0x000fe2000f8ec0ff */
[----:B------:R-:W-:-:S03]  /*02b0*/  @!P2 IMAD R7, R8, R13, RZ ;  /* 0x0000000d0807a224 */ /* 0x000fc600078e02ff */
[----:B------:R0:W-:Y:S04]  /*02c0*/  @!P4 STS [R0], R9 ;  /* 0x000000090000c388 */ /* 0x0001e80000000800 */
[----:B------:R0:W-:Y:S04]  /*02d0*/  @!P2 STS [R0], R7 ;  /* 0x000000070000a388 */ /* 0x0001e80000000800 */
[----:B--2---:R0:W-:Y:S01]  /*02e0*/  @P1 STS [R0], R11 ;  /* 0x0000000b00001388 */ /* 0x0041e20000000800 */
[----:B------:R-:W-:Y:S05]  /*02f0*/  @P1 BRA `(.L_x_1) ;  /* 0x0000000000201947 */ /* 0x000fea0003800000 */
[----:B------:R-:W-:-:S04]  /*0300*/  ISETP.GE.U32.AND P2, PT, R6, UR7, PT ;  /* 0x0000000706007c0c */ /* 0x000fc8000bf46070 */
[----:B------:R-:W-:-:S13]  /*0310*/  ISETP.NE.OR P2, PT, R8, RZ, P2 ;  /* 0x000000ff0800720c */ /* 0x000fda0001745670 */
[----:B------:R-:W-:Y:S05]  /*0320*/  @P2 BRA `(.L_x_1) ;  /* 0x0000000000142947 */ /* 0x000fea0003800000 */
[----:B------:R-:W1:Y:S02]  /*0330*/  LDCU.64 UR12, c[0x0][0x388] ;  /* 0x00007100ff0c77ac */ /* 0x000e640008000a00 */
[----:B-1----:R-:W-:-:S05]  /*0340*/  IADD3 R6, P2, PT, R6, UR12, RZ ;  /* 0x0000000c06067c10 */ /* 0x002fca000ff5e0ff */
[----:B0-----:R-:W-:-:S05]  /*0350*/  IMAD.X R7, RZ, RZ, UR13, P2 ;  /* 0x0000000dff077e24 */ /* 0x001fca00090e06ff */
[----:B------:R-:W2:Y:S04]  /*0360*/  LDG.E.U8 R6, desc[UR8][R6.64] ;  /* 0x0000000806067981 */ /* 0x000ea8000c1e1100 */
[----:B--2---:R1:W-:Y:S02]  /*0370*/  STS.U8 [R5+UR5+-0x1], R6 ;  /* 0xffffff0605007988 */ /* 0x0043e40008000005 */
.L_x_1:
[----:B------:R-:W-:Y:S05]  /*0380*/  BSYNC.RECONVERGENT B0 ;  /* 0x0000000000007941 */ /* 0x000fea0003800200 */
.L_x_0:
[----:B------:R-:W-:Y:S01]  /*0390*/  UIADD3 UR4, UPT, UPT, UR4, 0x1000, URZ ;  /* 0x0000100004047890 */ /* 0x000fe2000fffe0ff */
[----:B------:R-:W-:Y:S03]  /*03a0*/  BSSY.RECONVERGENT B0, `(.L_x_2) ;  /* 0x0000009000007945 */ /* 0x000fe60003800200 */
[----:B------:R-:W-:Y:S01]  /*03b0*/  ULEA UR4, UR6, UR4, 0x18 ;  /* 0x0000000406047291 */ /* 0x000fe2000f8ec0ff */
[----:B------:R-:W-:Y:S11]  /*03c0*/  @P0 BRA `(.L_x_3) ;  /* 0x0000000000180947 */ /* 0x000ff60003800000 */
[----:B------:R-:W2:Y:S01]  /*03d0*/  LDCU.64 UR6, c[0x0][0x380] ;  /* 0x00007000ff0677ac */ /* 0x000ea20008000a00 */
[----:B-1----:R-:W-:-:S05]  /*03e0*/  VIADD R6, R8, 0xffffffff ;  /* 0xffffffff08067836 */ /* 0x002fca0000000000 */
[----:B--2---:R-:W-:-:S05]  /*03f0*/  IADD3 R6, P0, PT, R6, UR6, RZ ;  /* 0x0000000606067c10 */ /* 0x004fca000ff1e0ff */
[----:B0-----:R-:W-:-:S06]  /*0400*/  IMAD.X R7, RZ, RZ, UR7, P0 ;  /* 0x00000007ff077e24 */ /* 0x001fcc00080e06ff */
[----:B------:R-:W2:Y:S04]  /*0410*/  LDG.E.U8 R7, desc[UR8][R6.64] ;  /* 0x0000000806077981 */ /* 0x000ea8000c1e1100 */
[----:B--2---:R2:W-:Y:S02]  /*0420*/  STS.U8 [R4+UR4+-0x1], R7 ;  /* 0xffffff0704007988 */ /* 0x0045e40008000004 */
.L_x_3:
[----:B------:R-:W-:Y:S05]  /*0430*/  BSYNC.RECONVERGENT B0 ;  /* 0x0000000000007941 */ /* 0x000fea0003800200 */
.L_x_2:
[----:B------:R-:W-:Y:S06]  /*0440*/  BAR.SYNC.DEFER_BLOCKING 0x0 ;  /* 0x0000000000007b1d */ /* 0x000fec0000010000 */
[----:B------:R-:W-:Y:S04]  /*0450*/  BSSY.RECONVERGENT B0, `(.L_x_4) ;  /* 0x000001b000007945 */ /* 0x000fe80003800200 */
[----:B------:R-:W-:Y:S05]  /*0460*/  @!P1 BRA `(.L_x_5) ;  /* 0x0000000000649947 */ /* 0x000fea0003800000 */
[----:B-1----:R-:W1:Y:S01]  /*0470*/  LDS.U8 R5, [R5+UR5+-0x1] ;  /* 0xffffff0505057984 */ /* 0x002e620008000000 */
[----:B------:R-:W3:Y:S03]  /*0480*/  LDCU.U8 UR6, c[0x0][0x398] ;  /* 0x00007300ff0677ac */ /* 0x000ee60008000000 */
[----:B--2---:R-:W2:Y:S01]  /*0490*/  LDS.U8 R4, [R4+UR4+-0x1] ;  /* 0xffffff0404047984 */ /* 0x004ea20008000000 */
[----:B---3--:R-:W-:Y:S01]  /*04a0*/  UPRMT UR6, UR6, 0x8880, URZ ;  /* 0x0000888006067896 */ /* 0x008fe200080000ff */
[C---:B-1----:R-:W-:Y:S02]  /*04b0*/  ISETP.NE.AND P2, PT, R5.reuse, 0x47, PT ;  /* 0x000000470500780c */ /* 0x042fe40003f45270 */
[----:B------:R-:W-:Y:S02]  /*04c0*/  ISETP.NE.AND P0, PT, R5, 0x43, PT ;  /* 0x000000430500780c */ /* 0x000fe40003f05270 */
[----:B--2---:R-:W-:-:S02]  /*04d0*/  ISETP.NE.AND P4, PT, R4, 0x47, PT ;  /* 0x000000470400780c */ /* 0x004fc40003f85270 */
[C---:B------:R-:W-:Y:S02]  /*04e0*/  ISETP.NE.AND P1, PT, R4.reuse, 0x43, PT ;  /* 0x000000430400780c */ /* 0x040fe40003f25270 */
[----:B0-----:R-:W-:Y:S02]  /*04f0*/  SEL R7, RZ, 0x4, P2 ;  /* 0x00000004ff077807 */ /* 0x001fe40001000000 */
[----:B------:R-:W-:Y:S02]  /*0500*/  SEL R6, RZ, 0x1, P4 ;  /* 0x00000001ff067807 */ /* 0x000fe40002000000 */
[----:B------:R-:W-:Y:S02]  /*0510*/  ISETP.NE.AND P2, PT, R5, 0x54, PT ;  /* 0x000000540500780c */ /* 0x000fe40003f45270 */
[----:B------:R-:W-:Y:S02]  /*0520*/  ISETP.NE.AND P4, PT, R4, 0x54, PT ;  /* 0x000000540400780c */ /* 0x000fe40003f85270 */
[----:B------:R-:W-:-:S02]  /*0530*/  SEL R7, R7, 0x8, P0 ;  /* 0x0000000807077807 */ /* 0x000fc40000000000 */
[----:B------:R-:W-:Y:S02]  /*0540*/  SEL R5, R6, 0x2, P1 ;  /* 0x0000000206057807 */ /* 0x000fe40000800000 */
[----:B------:R-:W-:Y:S01]  /*0550*/  SEL R4, R7, 0xc, P2 ;  /* 0x0000000c07047807 */ /* 0x000fe20001000000 */
[----:B------:R-:W0:Y:S01]  /*0560*/  LDS R6, [R0+-0x80] ;  /* 0xffff800000067984 */ /* 0x000e220000000800 */
[----:B------:R-:W-:-:S03]  /*0570*/  SEL R5, R5, 0x3, P4 ;  /* 0x0000000305057807 */ /* 0x000fc60002000000 */
[----:B------:R-:W-:Y:S01]  /*0580*/  LDS R7, [R0+-0x4] ;  /* 0xfffffc0000077984 */ /* 0x000fe20000000800 */
[----:B------:R-:W-:-:S03]  /*0590*/  LOP3.LUT R5, R5, R4, RZ, 0xfc, !PT ;  /* 0x0000000405057212 */ /* 0x000fc600078efcff */
[----:B------:R-:W1:Y:S03]  /*05a0*/  LDS R4, [R0+-0x84] ;  /* 0xffff7c0000047984 */ /* 0x000e660000000800 */
[----:B------:R-:W1:Y:S01]  /*05b0*/  LDC.S8 R5, c[0x3][R5] ;  /* 0x00c0000005057b82 */ /* 0x000e620000000200 */
[----:B0-----:R-:W-:-:S05]  /*05c0*/  VIADD R6, R6, UR6 ;  /* 0x0000000606067c36 */ /* 0x001fca0008000000 */
[----:B-1----:R-:W-:-:S04]  /*05d0*/  VIADDMNMX R4, R4, R5, R6, !PT ;  /* 0x0000000504047246 */ /* 0x002fc80007800106 */
[----:B------:R-:W-:-:S05]  /*05e0*/  VIADDMNMX R7, R7, UR6, R4, !PT ;  /* 0x0000000607077c46 */ /* 0x000fca000f800104 */
[----:B------:R3:W-:Y:S02]  /*05f0*/  STS [R0], R7 ;  /* 0x0000000700007388 */ /* 0x0007e40000000800 */
.L_x_5:
[----:B------:R-:W-:Y:S05]  /*0600*/  BSYNC.RECONVERGENT B0 ;  /* 0x0000000000007941 */ /* 0x000fea0003800200 */
.L_x_4:
[----:B------:R-:W-:Y:S06]  /*0610*/  BAR.SYNC.DEFER_BLOCKING 0x0 ;  /* 0x0000000000007b1d */ /* 0x000fec0000010000 */
[----:B------:R-:W-:Y:S05]  /*0620*/  @P3 EXIT ;  /* 0x000000000000394d */ /* 0x000fea0003800000 */
[----:B-1----:R-:W1:Y:S04]  /*0630*/  LDS R5, [R0] ;  /* 0x0000000000057984 */ /* 0x002e680000000800 */
[----:B-1----:R-:W-:Y:S01]  /*0640*/  STG.E desc[UR8][R2.64], R5 ;  /* 0x0000000502007986 */ /* 0x002fe2000c101908 */
[----:B------:R-:W-:Y:S05]  /*0650*/  EXIT ;  /* 0x000000000000794d */ /* 0x000fea0003800000 */
.L_x_6:
[----:B------:R-:W-:-:S00]  /*0660*/  BRA `(.L_x_6) ;  /* 0xfffffffc00fc7947 */ /* 0x000fc0000383ffff */
[----:B------:R-:W-:-:S00]  /*0670*/  NOP ;  /* 0x0000000000007918 */ /* 0x000fc00000000000 */
        /* <DEDUP_REMOVED lines=8> */
.L_x_7:


//--------------------- .nv.shared._Z25nw_shotgun_scoring_kernelPcS_jjaPi --------------------------
	.section	.nv.shared._Z25nw_shotgun_scoring_kernelPcS_jjaPi,"aw",@nobits
	.sectionflags	@""
	.align	4
.nv.shared._Z25nw_shotgun_scoring_kernelPcS_jjaPi:
	.zero		5152


//--------------------- .nv.shared.reserved.0     --------------------------
	.section	.nv.shared.reserved.0,"aw",@nobits
	.weak		__nv_reservedSMEM_offset_0_alias
	.size		__nv_reservedSMEM_offset_0_alias, 0, 64
	.other		__nv_reservedSMEM_offset_0_alias,@"STO_CUDA_RESERVED_SHARED STV_DEFAULT"
__nv_reservedSMEM_offset_0_alias:
	.zero		0
	.zero		64


//--------------------- .nv.constant0._Z25nw_shotgun_scoring_kernelPcS_jjaPi --------------------------
	.section	.nv.constant0._Z25nw_shotgun_scoring_kernelPcS_jjaPi,"a",@progbits
	.sectionflags	@""
	.align	4
.nv.constant0._Z25nw_shotgun_scoring_kernelPcS_jjaPi:
	.zero		936


//--------------------- SYMBOLS --------------------------

	.type		.nv.reservedSmem.offset0,@object
	.size		.nv.reservedSmem.offset0,0x4
	.type		.nv.reservedSmem.cap,@object
	.size		.nv.reservedSmem.cap,0x4
